//
// Generated by NVIDIA NVVM Compiler
//
// Compiler Build ID: CL-36424714
// Cuda compilation tools, release 13.0, V13.0.88
// Based on NVVM 20.0.0
//

.version 9.0
.target sm_100
.address_size 64

	// .globl	_Z18cuda_compute_slicePcS_Piiiii

.visible .entry _Z18cuda_compute_slicePcS_Piiiii(
	.param .u64 .ptr .align 1 _Z18cuda_compute_slicePcS_Piiiii_param_0,
	.param .u64 .ptr .align 1 _Z18cuda_compute_slicePcS_Piiiii_param_1,
	.param .u64 .ptr .align 1 _Z18cuda_compute_slicePcS_Piiiii_param_2,
	.param .u32 _Z18cuda_compute_slicePcS_Piiiii_param_3,
	.param .u32 _Z18cuda_compute_slicePcS_Piiiii_param_4,
	.param .u32 _Z18cuda_compute_slicePcS_Piiiii_param_5,
	.param .u32 _Z18cuda_compute_slicePcS_Piiiii_param_6
)
{
	.reg .pred 	%p<3>;
	.reg .b16 	%rs<3>;
	.reg .b32 	%r<24>;
	.reg .b64 	%rd<15>;

	ld.param.u64 	%rd1, [_Z18cuda_compute_slicePcS_Piiiii_param_0];
	ld.param.u64 	%rd2, [_Z18cuda_compute_slicePcS_Piiiii_param_1];
	ld.param.u64 	%rd3, [_Z18cuda_compute_slicePcS_Piiiii_param_2];
	ld.param.u32 	%r2, [_Z18cuda_compute_slicePcS_Piiiii_param_3];
	ld.param.u32 	%r3, [_Z18cuda_compute_slicePcS_Piiiii_param_4];
	ld.param.u32 	%r4, [_Z18cuda_compute_slicePcS_Piiiii_param_5];
	ld.param.u32 	%r5, [_Z18cuda_compute_slicePcS_Piiiii_param_6];
	mov.u32 	%r6, %ctaid.x;
	mov.u32 	%r7, %ntid.x;
	mov.u32 	%r8, %tid.x;
	mad.lo.s32 	%r9, %r6, %r7, %r8;
	add.s32 	%r1, %r9, %r4;
	setp.gt.s32 	%p1, %r1, %r5;
	@%p1 bra 	$L__BB0_2;
	cvta.to.global.u64 	%rd4, %rd1;
	cvta.to.global.u64 	%rd5, %rd2;
	cvta.to.global.u64 	%rd6, %rd3;
	add.s32 	%r10, %r1, -1;
	cvt.s64.s32 	%rd7, %r1;
	add.s64 	%rd8, %rd4, %rd7;
	ld.global.u8 	%rs1, [%rd8+-1];
	not.b32 	%r11, %r1;
	add.s32 	%r12, %r3, %r11;
	cvt.s64.s32 	%rd9, %r12;
	add.s64 	%rd10, %rd5, %rd9;
	ld.global.u8 	%rs2, [%rd10];
	mad.lo.s32 	%r13, %r10, %r2, %r12;
	mul.wide.s32 	%rd11, %r13, 4;
	add.s64 	%rd12, %rd6, %rd11;
	ld.global.u32 	%r14, [%rd12];
	setp.eq.s16 	%p2, %rs1, %rs2;
	selp.b32 	%r15, 1, -1, %p2;
	add.s32 	%r16, %r15, %r14;
	add.s32 	%r17, %r13, %r2;
	mul.wide.s32 	%rd13, %r17, 4;
	add.s64 	%rd14, %rd6, %rd13;
	ld.global.u32 	%r18, [%rd14];
	add.s32 	%r19, %r18, -1;
	ld.global.u32 	%r20, [%rd12+4];
	add.s32 	%r21, %r20, -1;
	max.s32 	%r22, %r16, %r19;
	max.s32 	%r23, %r22, %r21;
	st.global.u32 	[%rd14+4], %r23;
$L__BB0_2:
	ret;

}
	// .globl	_Z15cuda_init_scorePiii
.visible .entry _Z15cuda_init_scorePiii(
	.param .u64 .ptr .align 1 _Z15cuda_init_scorePiii_param_0,
	.param .u32 _Z15cuda_init_scorePiii_param_1,
	.param .u32 _Z15cuda_init_scorePiii_param_2
)
{
	.reg .pred 	%p<3>;
	.reg .b32 	%r<10>;
	.reg .b64 	%rd<7>;

	ld.param.u64 	%rd2, [_Z15cuda_init_scorePiii_param_0];
	ld.param.u32 	%r3, [_Z15cuda_init_scorePiii_param_1];
	ld.param.u32 	%r2, [_Z15cuda_init_scorePiii_param_2];
	cvta.to.global.u64 	%rd1, %rd2;
	mov.u32 	%r4, %ctaid.x;
	mov.u32 	%r5, %ntid.x;
	mov.u32 	%r6, %tid.x;
	mad.lo.s32 	%r1, %r4, %r5, %r6;
	setp.ge.s32 	%p1, %r1, %r3;
	@%p1 bra 	$L__BB1_2;
	neg.s32 	%r7, %r1;
	mul.wide.s32 	%rd3, %r1, 4;
	add.s64 	%rd4, %rd1, %rd3;
	st.global.u32 	[%rd4], %r7;
$L__BB1_2:
	setp.ge.s32 	%p2, %r1, %r2;
	@%p2 bra 	$L__BB1_4;
	neg.s32 	%r8, %r1;
	mul.lo.s32 	%r9, %r2, %r1;
	mul.wide.s32 	%rd5, %r9, 4;
	add.s64 	%rd6, %rd1, %rd5;
	st.global.u32 	[%rd6], %r8;
$L__BB1_4:
	ret;

}


// ===== COMPILED SASS (sm_100) =====

	.target	sm_100

	.elftype	@"ET_EXEC"


//--------------------- .note.nv.tkinfo           --------------------------
	.section	.note.nv.tkinfo,"",@"SHT_NOTE"
	.sectionflags	@"SHF_NOTE_NV_TKINFO"
	.tkinfo
        /*0018*/ 	.word	0x00000002
        /*0030*/ 	.string	""
        /*0030*/ 	.string	"ptxas"
        /*0030*/ 	.string	"Cuda compilation tools, release 13.0, V13.0.88"
        /*0030*/ 	.string	"Build cuda_13.0.r13.0/compiler.36424714_0"
        /*0030*/ 	.string	"-arch sm_100 -m 64 "



//--------------------- .note.nv.cuinfo           --------------------------
	.section	.note.nv.cuinfo,"",@"SHT_NOTE"
	.sectionflags	@"SHF_NOTE_NV_CUINFO"
        /*0018*/ 	.short	0x0002
        /*001a*/ 	.short	0x0064
        /*001c*/ 	.short	0x0082
	.zero		2


//--------------------- .nv.info                  --------------------------
	.section	.nv.info,"",@"SHT_CUDA_INFO"
	.align	4


	//----- nvinfo : EIATTR_REGCOUNT
	.align		4
        /*0000*/ 	.byte	0x04, 0x2f
        /*0002*/ 	.short	(.L_1 - .L_0)
	.align		4
.L_0:
        /*0004*/ 	.word	index@(_Z18cuda_compute_slicePcS_Piiiii)
        /*0008*/ 	.word	0x00000010


	//----- nvinfo : EIATTR_FRAME_SIZE
	.align		4
.L_1:
        /*000c*/ 	.byte	0x04, 0x11
        /*000e*/ 	.short	(.L_3 - .L_2)
	.align		4
.L_2:
        /*0010*/ 	.word	index@(_Z18cuda_compute_slicePcS_Piiiii)
        /*0014*/ 	.word	0x00000000


	//----- nvinfo : EIATTR_REGCOUNT
	.align		4
.L_3:
        /*0018*/ 	.byte	0x04, 0x2f
        /*001a*/ 	.short	(.L_5 - .L_4)
	.align		4
.L_4:
        /*001c*/ 	.word	index@(_Z15cuda_init_scorePiii)
        /*0020*/ 	.word	0x0000000a


	//----- nvinfo : EIATTR_FRAME_SIZE
	.align		4
.L_5:
        /*0024*/ 	.byte	0x04, 0x11
        /*0026*/ 	.short	(.L_7 - .L_6)
	.align		4
.L_6:
        /*0028*/ 	.word	index@(_Z15cuda_init_scorePiii)
        /*002c*/ 	.word	0x00000000


	//----- nvinfo : EIATTR_MIN_STACK_SIZE
	.align		4
.L_7:
        /*0030*/ 	.byte	0x04, 0x12
        /*0032*/ 	.short	(.L_9 - .L_8)
	.align		4
.L_8:
        /*0034*/ 	.word	index@(_Z15cuda_init_scorePiii)
        /*0038*/ 	.word	0x00000000


	//----- nvinfo : EIATTR_MIN_STACK_SIZE
	.align		4
.L_9:
        /*003c*/ 	.byte	0x04, 0x12
        /*003e*/ 	.short	(.L_11 - .L_10)
	.align		4
.L_10:
        /*0040*/ 	.word	index@(_Z18cuda_compute_slicePcS_Piiiii)
        /*0044*/ 	.word	0x00000000
.L_11:


//--------------------- .nv.compat                --------------------------
	.section	.nv.compat,"",@"SHT_CUDA_COMPAT_INFO"
	.align	4
        /*0000*/ 	.byte	0x02, 0x09, 0x00, 0x00, 0x02, 0x02, 0x01, 0x00, 0x02, 0x05, 0x05, 0x00, 0x03, 0x07, 0x01, 0x01
        /*0010*/ 	.byte	0x02, 0x03, 0x00, 0x00, 0x02, 0x06, 0x01, 0x00, 0x04, 0x0b, 0x08, 0x00, 0x09, 0x00, 0x00, 0x00
        /*0020*/ 	.byte	0x00, 0x00, 0x00, 0x00


//--------------------- .nv.info._Z15cuda_init_scorePiii --------------------------
	.section	.nv.info._Z15cuda_init_scorePiii,"",@"SHT_CUDA_INFO"
	.sectionflags	@""
	.align	4


	//----- nvinfo : EIATTR_CUDA_API_VERSION
	.align		4
        /*0000*/ 	.byte	0x04, 0x37
        /*0002*/ 	.short	(.L_13 - .L_12)
.L_12:
        /*0004*/ 	.word	0x00000082


	//----- nvinfo : EIATTR_KPARAM_INFO
	.align		4
.L_13:
        /*0008*/ 	.byte	0x04, 0x17
        /*000a*/ 	.short	(.L_15 - .L_14)
.L_14:
        /*000c*/ 	.word	0x00000000
        /*0010*/ 	.short	0x0002
        /*0012*/ 	.short	0x000c
        /*0014*/ 	.byte	0x00, 0xf0, 0x11, 0x00


	//----- nvinfo : EIATTR_KPARAM_INFO
	.align		4
.L_15:
        /*0018*/ 	.byte	0x04, 0x17
        /*001a*/ 	.short	(.L_17 - .L_16)
.L_16:
        /*001c*/ 	.word	0x00000000
        /*0020*/ 	.short	0x0001
        /*0022*/ 	.short	0x0008
        /*0024*/ 	.byte	0x00, 0xf0, 0x11, 0x00


	//----- nvinfo : EIATTR_KPARAM_INFO
	.align		4
.L_17:
        /*0028*/ 	.byte	0x04, 0x17
        /*002a*/ 	.short	(.L_19 - .L_18)
.L_18:
        /*002c*/ 	.word	0x00000000
        /*0030*/ 	.short	0x0000
        /*0032*/ 	.short	0x0000
        /*0034*/ 	.byte	0x00, 0xf5, 0x21, 0x00


	//----- nvinfo : EIATTR_SPARSE_MMA_MASK
	.align		4
.L_19:
        /*0038*/ 	.byte	0x03, 0x50
        /*003a*/ 	.short	0x0000


	//----- nvinfo : EIATTR_MAXREG_COUNT
	.align		4
        /*003c*/ 	.byte	0x03, 0x1b
        /*003e*/ 	.short	0x00ff


	//----- nvinfo : EIATTR_MERCURY_ISA_VERSION
	.align		4
        /*0040*/ 	.byte	0x03, 0x5f
        /*0042*/ 	.short	0x0101


	//----- nvinfo : EIATTR_VRC_CTA_INIT_COUNT
	.align		4
        /*0044*/ 	.byte	0x02, 0x4a
	.zero		1
	.zero		1


	//----- nvinfo : EIATTR_EXIT_INSTR_OFFSETS
	.align		4
        /*0048*/ 	.byte	0x04, 0x1c
        /*004a*/ 	.short	(.L_21 - .L_20)


	//   ....[0]....
.L_20:
        /*004c*/ 	.word	0x000000e0


	//   ....[1]....
        /*0050*/ 	.word	0x00000140


	//----- nvinfo : EIATTR_CBANK_PARAM_SIZE
	.align		4
.L_21:
        /*0054*/ 	.byte	0x03, 0x19
        /*0056*/ 	.short	0x0010


	//----- nvinfo : EIATTR_PARAM_CBANK
	.align		4
        /*0058*/ 	.byte	0x04, 0x0a
        /*005a*/ 	.short	(.L_23 - .L_22)
	.align		4
.L_22:
        /*005c*/ 	.word	index@(.nv.constant0._Z15cuda_init_scorePiii)
        /*0060*/ 	.short	0x0380
        /*0062*/ 	.short	0x0010


	//----- nvinfo : EIATTR_SW_WAR
	.align		4
.L_23:
        /*0064*/ 	.byte	0x04, 0x36
        /*0066*/ 	.short	(.L_25 - .L_24)
.L_24:
        /*0068*/ 	.word	0x00000008
.L_25:


//--------------------- .nv.info._Z18cuda_compute_slicePcS_Piiiii --------------------------
	.section	.nv.info._Z18cuda_compute_slicePcS_Piiiii,"",@"SHT_CUDA_INFO"
	.sectionflags	@""
	.align	4


	//----- nvinfo : EIATTR_CUDA_API_VERSION
	.align		4
        /*0000*/ 	.byte	0x04, 0x37
        /*0002*/ 	.short	(.L_27 - .L_26)
.L_26:
        /*0004*/ 	.word	0x00000082


	//----- nvinfo : EIATTR_KPARAM_INFO
	.align		4
.L_27:
        /*0008*/ 	.byte	0x04, 0x17
        /*000a*/ 	.short	(.L_29 - .L_28)
.L_28:
        /*000c*/ 	.word	0x00000000
        /*0010*/ 	.short	0x0006
        /*0012*/ 	.short	0x0024
        /*0014*/ 	.byte	0x00, 0xf0, 0x11, 0x00


	//----- nvinfo : EIATTR_KPARAM_INFO
	.align		4
.L_29:
        /*0018*/ 	.byte	0x04, 0x17
        /*001a*/ 	.short	(.L_31 - .L_30)
.L_30:
        /*001c*/ 	.word	0x00000000
        /*0020*/ 	.short	0x0005
        /*0022*/ 	.short	0x0020
        /*0024*/ 	.byte	0x00, 0xf0, 0x11, 0x00


	//----- nvinfo : EIATTR_KPARAM_INFO
	.align		4
.L_31:
        /*0028*/ 	.byte	0x04, 0x17
        /*002a*/ 	.short	(.L_33 - .L_32)
.L_32:
        /*002c*/ 	.word	0x00000000
        /*0030*/ 	.short	0x0004
        /*0032*/ 	.short	0x001c
        /*0034*/ 	.byte	0x00, 0xf0, 0x11, 0x00


	//----- nvinfo : EIATTR_KPARAM_INFO
	.align		4
.L_33:
        /*0038*/ 	.byte	0x04, 0x17
        /*003a*/ 	.short	(.L_35 - .L_34)
.L_34:
        /*003c*/ 	.word	0x00000000
        /*0040*/ 	.short	0x0003
        /*0042*/ 	.short	0x0018
        /*0044*/ 	.byte	0x00, 0xf0, 0x11, 0x00


	//----- nvinfo : EIATTR_KPARAM_INFO
	.align		4
.L_35:
        /*0048*/ 	.byte	0x04, 0x17
        /*004a*/ 	.short	(.L_37 - .L_36)
.L_36:
        /*004c*/ 	.word	0x00000000
        /*0050*/ 	.short	0x0002
        /*0052*/ 	.short	0x0010
        /*0054*/ 	.byte	0x00, 0xf5, 0x21, 0x00


	//----- nvinfo : EIATTR_KPARAM_INFO
	.align		4
.L_37:
        /*0058*/ 	.byte	0x04, 0x17
        /*005a*/ 	.short	(.L_39 - .L_38)
.L_38:
        /*005c*/ 	.word	0x00000000
        /*0060*/ 	.short	0x0001
        /*0062*/ 	.short	0x0008
        /*0064*/ 	.byte	0x00, 0xf5, 0x21, 0x00


	//----- nvinfo : EIATTR_KPARAM_INFO
	.align		4
.L_39:
        /*0068*/ 	.byte	0x04, 0x17
        /*006a*/ 	.short	(.L_41 - .L_40)
.L_40:
        /*006c*/ 	.word	0x00000000
        /*0070*/ 	.short	0x0000
        /*0072*/ 	.short	0x0000
        /*0074*/ 	.byte	0x00, 0xf5, 0x21, 0x00


	//----- nvinfo : EIATTR_SPARSE_MMA_MASK
	.align		4
.L_41:
        /*0078*/ 	.byte	0x03, 0x50
        /*007a*/ 	.short	0x0000


	//----- nvinfo : EIATTR_MAXREG_COUNT
	.align		4
        /*007c*/ 	.byte	0x03, 0x1b
        /*007e*/ 	.short	0x00ff


	//----- nvinfo : EIATTR_MERCURY_ISA_VERSION
	.align		4
        /*0080*/ 	.byte	0x03, 0x5f
        /*0082*/ 	.short	0x0101


	//----- nvinfo : EIATTR_VRC_CTA_INIT_COUNT
	.align		4
        /*0084*/ 	.byte	0x02, 0x4a
	.zero		1
	.zero		1


	//----- nvinfo : EIATTR_EXIT_INSTR_OFFSETS
	.align		4
        /*0088*/ 	.byte	0x04, 0x1c
        /*008a*/ 	.short	(.L_43 - .L_42)


	//   ....[0]....
.L_42:
        /*008c*/ 	.word	0x00000080


	//   ....[1]....
        /*0090*/ 	.word	0x00000230


	//----- nvinfo : EIATTR_CBANK_PARAM_SIZE
	.align		4
.L_43:
        /*0094*/ 	.byte	0x03, 0x19
        /*0096*/ 	.short	0x0028


	//----- nvinfo : EIATTR_PARAM_CBANK
	.align		4
        /*0098*/ 	.byte	0x04, 0x0a
        /*009a*/ 	.short	(.L_45 - .L_44)
	.align		4
.L_44:
        /*009c*/ 	.word	index@(.nv.constant0._Z18cuda_compute_slicePcS_Piiiii)
        /*00a0*/ 	.short	0x0380
        /*00a2*/ 	.short	0x0028


	//----- nvinfo : EIATTR_SW_WAR
	.align		4
.L_45:
        /*00a4*/ 	.byte	0x04, 0x36
        /*00a6*/ 	.short	(.L_47 - .L_46)
.L_46:
        /*00a8*/ 	.word	0x00000008
.L_47:


//--------------------- .nv.callgraph             --------------------------
	.section	.nv.callgraph,"",@"SHT_CUDA_CALLGRAPH"
	.align	4
	.sectionentsize	8
	.align		4
        /*0000*/ 	.word	0x00000000
	.align		4
        /*0004*/ 	.word	0xffffffff
	.align		4
        /*0008*/ 	.word	0x00000000
	.align		4
        /*000c*/ 	.word	0xfffffffe
	.align		4
        /*0010*/ 	.word	0x00000000
	.align		4
        /*0014*/ 	.word	0xfffffffd
	.align		4
        /*0018*/ 	.word	0x00000000
	.align		4
        /*001c*/ 	.word	0xfffffffc


//--------------------- .text._Z15cuda_init_scorePiii --------------------------
	.section	.text._Z15cuda_init_scorePiii,"ax",@progbits
	.align	128
        .global         _Z15cuda_init_scorePiii
        .type           _Z15cuda_init_scorePiii,@function
        .size           _Z15cuda_init_scorePiii,(.L_x_2 - _Z15cuda_init_scorePiii)
        .other          _Z15cuda_init_scorePiii,@"STO_CUDA_ENTRY STV_DEFAULT"
_Z15cuda_init_scorePiii:
.text._Z15cuda_init_scorePiii:
[----:B------:R-:W-:Y:S01]  /*0000*/  LDC R1, c[0x0][0x37c] ;  /* 0x0000df00ff017b82 */ /* 0x000fe20000000800 */
[----:B------:R-:W0:Y:S07]  /*0010*/  S2R R0, SR_TID.X ;  /* 0x0000000000007919 */ /* 0x000e2e0000002100 */
[----:B------:R-:W0:Y:S01]  /*0020*/  S2UR UR4, SR_CTAID.X ;  /* 0x00000000000479c3 */ /* 0x000e220000002500 */
[----:B------:R-:W1:Y:S01]  /*0030*/  LDCU UR5, c[0x0][0x388] ;  /* 0x00007100ff0577ac */ /* 0x000e620008000800 */
[----:B------:R-:W2:Y:S06]  /*0040*/  LDCU UR6, c[0x0][0x38c] ;  /* 0x00007180ff0677ac */ /* 0x000eac0008000800 */
[----:B------:R-:W0:Y:S02]  /*0050*/  LDC R5, c[0x0][0x360] ;  /* 0x0000d800ff057b82 */ /* 0x000e240000000800 */
[----:B0-----:R-:W-:-:S05]  /*0060*/  IMAD R5, R5, UR4, R0 ;  /* 0x0000000405057c24 */ /* 0x001fca000f8e0200 */
[C---:B-1----:R-:W-:Y:S01]  /*0070*/  ISETP.GE.AND P0, PT, R5.reuse, UR5, PT ;  /* 0x0000000505007c0c */ /* 0x042fe2000bf06270 */
[----:B------:R-:W0:Y:S01]  /*0080*/  LDCU.64 UR4, c[0x0][0x358] ;  /* 0x00006b00ff0477ac */ /* 0x000e220008000a00 */
[----:B--2---:R-:W-:-:S11]  /*0090*/  ISETP.GE.AND P1, PT, R5, UR6, PT ;  /* 0x0000000605007c0c */ /* 0x004fd6000bf26270 */
[----:B------:R-:W1:Y:S01]  /*00a0*/  @!P0 LDC.64 R2, c[0x0][0x380] ;  /* 0x0000e000ff028b82 */ /* 0x000e620000000a00 */
[C---:B------:R-:W-:Y:S01]  /*00b0*/  @!P0 IADD3 R7, PT, PT, -R5.reuse, RZ, RZ ;  /* 0x000000ff05078210 */ /* 0x040fe20007ffe1ff */
[----:B-1----:R-:W-:-:S05]  /*00c0*/  @!P0 IMAD.WIDE R2, R5, 0x4, R2 ;  /* 0x0000000405028825 */ /* 0x002fca00078e0202 */
[----:B0-----:R0:W-:Y:S01]  /*00d0*/  @!P0 STG.E desc[UR4][R2.64], R7 ;  /* 0x0000000702008986 */ /* 0x0011e2000c101904 */
[----:B------:R-:W-:Y:S05]  /*00e0*/  @P1 EXIT ;  /* 0x000000000000194d */ /* 0x000fea0003800000 */
[----:B0-----:R-:W0:Y:S01]  /*00f0*/  LDC.64 R2, c[0x0][0x380] ;  /* 0x0000e000ff027b82 */ /* 0x001e220000000a00 */
[C---:B------:R-:W-:Y:S01]  /*0100*/  IMAD R7, R5.reuse, UR6, RZ ;  /* 0x0000000605077c24 */ /* 0x040fe2000f8e02ff */
[----:B------:R-:W-:-:S03]  /*0110*/  IADD3 R5, PT, PT, -R5, RZ, RZ ;  /* 0x000000ff05057210 */ /* 0x000fc60007ffe1ff */
[----:B0-----:R-:W-:-:S05]  /*0120*/  IMAD.WIDE R2, R7, 0x4, R2 ;  /* 0x0000000407027825 */ /* 0x001fca00078e0202 */
[----:B------:R-:W-:Y:S01]  /*0130*/  STG.E desc[UR4][R2.64], R5 ;  /* 0x0000000502007986 */ /* 0x000fe2000c101904 */
[----:B------:R-:W-:Y:S05]  /*0140*/  EXIT ;  /* 0x000000000000794d */ /* 0x000fea0003800000 */
.L_x_0:
[----:B------:R-:W-:-:S00]  /*0150*/  BRA `(.L_x_0) ;  /* 0xfffffffc00fc7947 */ /* 0x000fc0000383ffff */
[----:B------:R-:W-:-:S00]  /*0160*/  NOP ;  /* 0x0000000000007918 */ /* 0x000fc00000000000 */
        /* <DEDUP_REMOVED lines=9> */
.L_x_2:


//--------------------- .text._Z18cuda_compute_slicePcS_Piiiii --------------------------
	.section	.text._Z18cuda_compute_slicePcS_Piiiii,"ax",@progbits
	.align	128
        .global         _Z18cuda_compute_slicePcS_Piiiii
        .type           _Z18cuda_compute_slicePcS_Piiiii,@function
        .size           _Z18cuda_compute_slicePcS_Piiiii,(.L_x_3 - _Z18cuda_compute_slicePcS_Piiiii)
        .other          _Z18cuda_compute_slicePcS_Piiiii,@"STO_CUDA_ENTRY STV_DEFAULT"
_Z18cuda_compute_slicePcS_Piiiii:
.text._Z18cuda_compute_slicePcS_Piiiii:
[----:B------:R-:W-:Y:S01]  /*0000*/  LDC R1, c[0x0][0x37c] ;  /* 0x0000df00ff017b82 */ /* 0x000fe20000000800 */
[----:B------:R-:W0:Y:S07]  /*0010*/  S2R R3, SR_TID.X ;  /* 0x0000000000037919 */ /* 0x000e2e0000002100 */
[----:B------:R-:W0:Y:S01]  /*0020*/  S2UR UR4, SR_CTAID.X ;  /* 0x00000000000479c3 */ /* 0x000e220000002500 */
[----:B------:R-:W1:Y:S07]  /*0030*/  LDCU.64 UR6, c[0x0][0x3a0] ;  /* 0x00007400ff0677ac */ /* 0x000e6e0008000a00 */
[----:B------:R-:W0:Y:S02]  /*0040*/  LDC R0, c[0x0][0x360] ;  /* 0x0000d800ff007b82 */ /* 0x000e240000000800 */
[----:B0-----:R-:W-:-:S04]  /*0050*/  IMAD R0, R0, UR4, R3 ;  /* 0x0000000400007c24 */ /* 0x001fc8000f8e0203 */
[----:B-1----:R-:W-:-:S05]  /*0060*/  VIADD R0, R0, UR6 ;  /* 0x0000000600007c36 */ /* 0x002fca0008000000 */
[----:B------:R-:W-:-:S13]  /*0070*/  ISETP.GT.AND P0, PT, R0, UR7, PT ;  /* 0x0000000700007c0c */ /* 0x000fda000bf04270 */
[----:B------:R-:W-:Y:S05]  /*0080*/  @P0 EXIT ;  /* 0x000000000000094d */ /* 0x000fea0003800000 */
[----:B------:R-:W0:Y:S01]  /*0090*/  LDCU.64 UR6, c[0x0][0x398] ;  /* 0x00007300ff0677ac */ /* 0x000e220008000a00 */
[----:B------:R-:W-:Y:S01]  /*00a0*/  LOP3.LUT R2, RZ, R0, RZ, 0x33, !PT ;  /* 0x00000000ff027212 */ /* 0x000fe200078e33ff */
[----:B------:R-:W1:Y:S01]  /*00b0*/  LDC.64 R4, c[0x0][0x390] ;  /* 0x0000e400ff047b82 */ /* 0x000e620000000a00 */
[----:B------:R-:W2:Y:S01]  /*00c0*/  LDCU.128 UR8, c[0x0][0x380] ;  /* 0x00007000ff0877ac */ /* 0x000ea20008000c00 */
[----:B------:R-:W3:Y:S02]  /*00d0*/  LDCU.64 UR4, c[0x0][0x358] ;  /* 0x00006b00ff0477ac */ /* 0x000ee40008000a00 */
[----:B0-----:R-:W-:Y:S02]  /*00e0*/  VIADD R3, R2, UR7 ;  /* 0x0000000702037c36 */ /* 0x001fe40008000000 */
[C---:B------:R-:W-:Y:S01]  /*00f0*/  VIADD R2, R0.reuse, 0xffffffff ;  /* 0xffffffff00027836 */ /* 0x040fe20000000000 */
[----:B--2---:R-:W-:Y:S02]  /*0100*/  IADD3 R6, P0, PT, R0, UR8, RZ ;  /* 0x0000000800067c10 */ /* 0x004fe4000ff1e0ff */
[----:B------:R-:W-:Y:S01]  /*0110*/  IADD3 R8, P1, PT, R3, UR10, RZ ;  /* 0x0000000a03087c10 */ /* 0x000fe2000ff3e0ff */
[----:B------:R-:W-:Y:S01]  /*0120*/  IMAD R11, R2, UR6, R3 ;  /* 0x00000006020b7c24 */ /* 0x000fe2000f8e0203 */
[----:B------:R-:W-:-:S02]  /*0130*/  LEA.HI.X.SX32 R7, R0, UR9, 0x1, P0 ;  /* 0x0000000900077c11 */ /* 0x000fc400080f0eff */
[----:B------:R-:W-:-:S03]  /*0140*/  LEA.HI.X.SX32 R9, R3, UR11, 0x1, P1 ;  /* 0x0000000b03097c11 */ /* 0x000fc600088f0eff */
[----:B---3--:R-:W2:Y:S04]  /*0150*/  LDG.E.U8 R6, desc[UR4][R6.64+-0x1] ;  /* 0xffffff0406067981 */ /* 0x008ea8000c1e1100 */
[----:B------:R-:W2:Y:S01]  /*0160*/  LDG.E.U8 R9, desc[UR4][R8.64] ;  /* 0x0000000408097981 */ /* 0x000ea2000c1e1100 */
[C---:B-1----:R-:W-:Y:S01]  /*0170*/  IMAD.WIDE R2, R11.reuse, 0x4, R4 ;  /* 0x000000040b027825 */ /* 0x042fe200078e0204 */
[----:B------:R-:W-:-:S04]  /*0180*/  IADD3 R11, PT, PT, R11, UR6, RZ ;  /* 0x000000060b0b7c10 */ /* 0x000fc8000fffe0ff */
[----:B------:R-:W3:Y:S01]  /*0190*/  LDG.E R0, desc[UR4][R2.64] ;  /* 0x0000000402007981 */ /* 0x000ee2000c1e1900 */
[----:B------:R-:W-:-:S03]  /*01a0*/  IMAD.WIDE R4, R11, 0x4, R4 ;  /* 0x000000040b047825 */ /* 0x000fc600078e0204 */
[----:B------:R-:W4:Y:S04]  /*01b0*/  LDG.E R11, desc[UR4][R2.64+0x4] ;  /* 0x00000404020b7981 */ /* 0x000f28000c1e1900 */
[----:B------:R-:W5:Y:S01]  /*01c0*/  LDG.E R10, desc[UR4][R4.64] ;  /* 0x00000004040a7981 */ /* 0x000f62000c1e1900 */
[----:B--2---:R-:W-:Y:S01]  /*01d0*/  ISETP.NE.AND P0, PT, R6, R9, PT ;  /* 0x000000090600720c */ /* 0x004fe20003f05270 */
[----:B---3--:R-:W-:-:S12]  /*01e0*/  VIADD R13, R0, 0x1 ;  /* 0x00000001000d7836 */ /* 0x008fd80000000000 */
[----:B------:R-:W-:-:S04]  /*01f0*/  @P0 IADD3 R13, PT, PT, R0, -0x1, RZ ;  /* 0xffffffff000d0810 */ /* 0x000fc80007ffe0ff */
[----:B-----5:R-:W-:-:S04]  /*0200*/  VIADDMNMX R10, R10, 0xffffffff, R13, !PT ;  /* 0xffffffff0a0a7846 */ /* 0x020fc8000780010d */
[----:B----4-:R-:W-:-:S05]  /*0210*/  VIADDMNMX R11, R11, 0xffffffff, R10, !PT ;  /* 0xffffffff0b0b7846 */ /* 0x010fca000780010a */
[----:B------:R-:W-:Y:S01]  /*0220*/  STG.E desc[UR4][R4.64+0x4], R11 ;  /* 0x0000040b04007986 */ /* 0x000fe2000c101904 */
[----:B------:R-:W-:Y:S05]  /*0230*/  EXIT ;  /* 0x000000000000794d */ /* 0x000fea0003800000 */
.L_x_1:
        /* <DEDUP_REMOVED lines=12> */
.L_x_3:


//--------------------- .nv.shared.reserved.0     --------------------------
	.section	.nv.shared.reserved.0,"aw",@nobits
	.weak		__nv_reservedSMEM_offset_0_alias
	.size		__nv_reservedSMEM_offset_0_alias, 0, 64
	.other		__nv_reservedSMEM_offset_0_alias,@"STO_CUDA_RESERVED_SHARED STV_DEFAULT"
__nv_reservedSMEM_offset_0_alias:
	.zero		0
	.zero		64


//--------------------- .nv.constant0._Z15cuda_init_scorePiii --------------------------
	.section	.nv.constant0._Z15cuda_init_scorePiii,"a",@progbits
	.sectionflags	@""
	.align	4
.nv.constant0._Z15cuda_init_scorePiii:
	.zero		912


//--------------------- .nv.constant0._Z18cuda_compute_slicePcS_Piiiii --------------------------
	.section	.nv.constant0._Z18cuda_compute_slicePcS_Piiiii,"a",@progbits
	.sectionflags	@""
	.align	4
.nv.constant0._Z18cuda_compute_slicePcS_Piiiii:
	.zero		936


//--------------------- SYMBOLS --------------------------

	.type		.nv.reservedSmem.offset0,@object
	.size		.nv.reservedSmem.offset0,0x4
